//
// Generated by NVIDIA NVVM Compiler
//
// Compiler Build ID: CL-36424714
// Cuda compilation tools, release 13.0, V13.0.88
// Based on NVVM 20.0.0
//

.version 9.0
.target sm_100
.address_size 64

	// .globl	juliaSet

.visible .entry juliaSet(
	.param .f64 juliaSet_param_0,
	.param .f64 juliaSet_param_1,
	.param .f64 juliaSet_param_2,
	.param .u32 juliaSet_param_3,
	.param .u32 juliaSet_param_4,
	.param .u32 juliaSet_param_5,
	.param .u64 .ptr .align 1 juliaSet_param_6,
	.param .u64 .ptr .align 1 juliaSet_param_7,
	.param .u64 .ptr .align 1 juliaSet_param_8,
	.param .f64 juliaSet_param_9,
	.param .f64 juliaSet_param_10
)
{
	.reg .pred 	%p<6>;
	.reg .b32 	%r<26>;
	.reg .b64 	%rd<11>;
	.reg .b64 	%fd<40>;

	ld.param.f64 	%fd7, [juliaSet_param_0];
	ld.param.f64 	%fd8, [juliaSet_param_1];
	ld.param.f64 	%fd9, [juliaSet_param_2];
	ld.param.u32 	%r8, [juliaSet_param_3];
	ld.param.u32 	%r9, [juliaSet_param_4];
	ld.param.u32 	%r11, [juliaSet_param_5];
	ld.param.u64 	%rd1, [juliaSet_param_6];
	ld.param.u64 	%rd2, [juliaSet_param_7];
	ld.param.u64 	%rd3, [juliaSet_param_8];
	ld.param.f64 	%fd10, [juliaSet_param_9];
	ld.param.f64 	%fd11, [juliaSet_param_10];
	mov.u32 	%r12, %ctaid.y;
	mov.u32 	%r13, %ntid.y;
	mov.u32 	%r14, %tid.y;
	mad.lo.s32 	%r15, %r12, %r13, %r14;
	mov.u32 	%r16, %ctaid.x;
	mov.u32 	%r17, %ntid.x;
	mov.u32 	%r18, %tid.x;
	mad.lo.s32 	%r2, %r16, %r17, %r18;
	setp.ge.s32 	%p1, %r2, %r9;
	setp.ge.s32 	%p2, %r15, %r11;
	or.pred  	%p3, %p1, %p2;
	@%p3 bra 	$L__BB0_5;
	cvt.rn.f64.s32 	%fd12, %r2;
	cvt.rn.f64.s32 	%fd13, %r9;
	mul.f64 	%fd14, %fd13, 0d3FE0000000000000;
	sub.f64 	%fd15, %fd12, %fd14;
	fma.rn.f64 	%fd38, %fd7, %fd15, %fd8;
	cvt.rn.f64.u32 	%fd16, %r15;
	cvt.rn.f64.u32 	%fd17, %r11;
	mul.f64 	%fd18, %fd17, 0d3FE0000000000000;
	sub.f64 	%fd19, %fd16, %fd18;
	fma.rn.f64 	%fd39, %fd7, %fd19, %fd9;
	max.s32 	%r3, %r8, 1;
	add.s32 	%r4, %r3, -1;
	mov.b32 	%r24, 0;
$L__BB0_2:
	setp.eq.s32 	%p4, %r24, %r4;
	mov.u32 	%r25, %r3;
	@%p4 bra 	$L__BB0_4;
	add.s32 	%r24, %r24, 1;
	mul.f64 	%fd20, %fd38, %fd38;
	mul.f64 	%fd21, %fd39, %fd39;
	sub.f64 	%fd22, %fd20, %fd21;
	add.f64 	%fd5, %fd10, %fd22;
	add.f64 	%fd23, %fd38, %fd38;
	fma.rn.f64 	%fd39, %fd23, %fd39, %fd11;
	mul.f64 	%fd24, %fd5, %fd5;
	fma.rn.f64 	%fd25, %fd39, %fd39, %fd24;
	setp.leu.f64 	%p5, %fd25, 0d4010000000000000;
	mov.f64 	%fd38, %fd5;
	mov.u32 	%r25, %r24;
	@%p5 bra 	$L__BB0_2;
$L__BB0_4:
	cvt.rn.f64.u32 	%fd26, %r25;
	mul.f64 	%fd27, %fd26, 0d406FE00000000000;
	cvt.rn.f64.s32 	%fd28, %r8;
	div.rn.f64 	%fd29, %fd27, %fd28;
	mov.f64 	%fd30, 0d406FE00000000000;
	sub.f64 	%fd31, %fd30, %fd29;
	abs.f64 	%fd32, %fd31;
	div.rn.f64 	%fd33, %fd32, 0d406FE00000000000;
	mul.f64 	%fd34, %fd33, 0d4031000000000000;
	cvt.rzi.s32.f64 	%r20, %fd34;
	mad.lo.s32 	%r21, %r9, %r15, %r2;
	cvta.to.global.u64 	%rd4, %rd1;
	mul.wide.s32 	%rd5, %r21, 4;
	add.s64 	%rd6, %rd4, %rd5;
	st.global.u32 	[%rd6], %r20;
	div.rn.f64 	%fd35, %fd29, 0d406FE00000000000;
	mul.f64 	%fd36, %fd35, 0d406FE00000000000;
	cvt.rzi.s32.f64 	%r22, %fd36;
	cvta.to.global.u64 	%rd7, %rd2;
	add.s64 	%rd8, %rd7, %rd5;
	st.global.u32 	[%rd8], %r22;
	mul.f64 	%fd37, %fd33, 0d4040800000000000;
	cvt.rzi.s32.f64 	%r23, %fd37;
	cvta.to.global.u64 	%rd9, %rd3;
	add.s64 	%rd10, %rd9, %rd5;
	st.global.u32 	[%rd10], %r23;
$L__BB0_5:
	ret;

}


// ===== COMPILED SASS (sm_100) =====

	.target	sm_100

	.elftype	@"ET_EXEC"


//--------------------- .note.nv.tkinfo           --------------------------
	.section	.note.nv.tkinfo,"",@"SHT_NOTE"
	.sectionflags	@"SHF_NOTE_NV_TKINFO"
	.tkinfo
        /*0018*/ 	.word	0x00000002
        /*0030*/ 	.string	""
        /*0030*/ 	.string	"ptxas"
        /*0030*/ 	.string	"Cuda compilation tools, release 13.0, V13.0.88"
        /*0030*/ 	.string	"Build cuda_13.0.r13.0/compiler.36424714_0"
        /*0030*/ 	.string	"-arch sm_100 -m 64 "



//--------------------- .note.nv.cuinfo           --------------------------
	.section	.note.nv.cuinfo,"",@"SHT_NOTE"
	.sectionflags	@"SHF_NOTE_NV_CUINFO"
        /*0018*/ 	.short	0x0002
        /*001a*/ 	.short	0x0064
        /*001c*/ 	.short	0x0082
	.zero		2


//--------------------- .nv.info                  --------------------------
	.section	.nv.info,"",@"SHT_CUDA_INFO"
	.align	4


	//----- nvinfo : EIATTR_REGCOUNT
	.align		4
        /*0000*/ 	.byte	0x04, 0x2f
        /*0002*/ 	.short	(.L_1 - .L_0)
	.align		4
.L_0:
        /*0004*/ 	.word	index@(juliaSet)
        /*0008*/ 	.word	0x0000001e


	//----- nvinfo : EIATTR_FRAME_SIZE
	.align		4
.L_1:
        /*000c*/ 	.byte	0x04, 0x11
        /*000e*/ 	.short	(.L_3 - .L_2)
	.align		4
.L_2:
        /*0010*/ 	.word	index@($__internal_0_$__cuda_sm20_div_rn_f64_full)
        /*0014*/ 	.word	0x00000000


	//----- nvinfo : EIATTR_FRAME_SIZE
	.align		4
.L_3:
        /*0018*/ 	.byte	0x04, 0x11
        /*001a*/ 	.short	(.L_5 - .L_4)
	.align		4
.L_4:
        /*001c*/ 	.word	index@(juliaSet)
        /*0020*/ 	.word	0x00000000


	//----- nvinfo : EIATTR_MIN_STACK_SIZE
	.align		4
.L_5:
        /*0024*/ 	.byte	0x04, 0x12
        /*0026*/ 	.short	(.L_7 - .L_6)
	.align		4
.L_6:
        /*0028*/ 	.word	index@(juliaSet)
        /*002c*/ 	.word	0x00000000
.L_7:


//--------------------- .nv.compat                --------------------------
	.section	.nv.compat,"",@"SHT_CUDA_COMPAT_INFO"
	.align	4
        /*0000*/ 	.byte	0x02, 0x09, 0x00, 0x00, 0x02, 0x02, 0x01, 0x00, 0x02, 0x05, 0x05, 0x00, 0x03, 0x07, 0x01, 0x01
        /*0010*/ 	.byte	0x02, 0x03, 0x00, 0x00, 0x02, 0x06, 0x01, 0x00, 0x04, 0x0b, 0x08, 0x00, 0x01, 0x00, 0x00, 0x00
        /*0020*/ 	.byte	0x00, 0x00, 0x00, 0x00


//--------------------- .nv.info.juliaSet         --------------------------
	.section	.nv.info.juliaSet,"",@"SHT_CUDA_INFO"
	.sectionflags	@""
	.align	4


	//----- nvinfo : EIATTR_CUDA_API_VERSION
	.align		4
        /*0000*/ 	.byte	0x04, 0x37
        /*0002*/ 	.short	(.L_9 - .L_8)
.L_8:
        /*0004*/ 	.word	0x00000082


	//----- nvinfo : EIATTR_KPARAM_INFO
	.align		4
.L_9:
        /*0008*/ 	.byte	0x04, 0x17
        /*000a*/ 	.short	(.L_11 - .L_10)
.L_10:
        /*000c*/ 	.word	0x00000000
        /*0010*/ 	.short	0x000a
        /*0012*/ 	.short	0x0048
        /*0014*/ 	.byte	0x00, 0xf0, 0x21, 0x00


	//----- nvinfo : EIATTR_KPARAM_INFO
	.align		4
.L_11:
        /*0018*/ 	.byte	0x04, 0x17
        /*001a*/ 	.short	(.L_13 - .L_12)
.L_12:
        /*001c*/ 	.word	0x00000000
        /*0020*/ 	.short	0x0009
        /*0022*/ 	.short	0x0040
        /*0024*/ 	.byte	0x00, 0xf0, 0x21, 0x00


	//----- nvinfo : EIATTR_KPARAM_INFO
	.align		4
.L_13:
        /*0028*/ 	.byte	0x04, 0x17
        /*002a*/ 	.short	(.L_15 - .L_14)
.L_14:
        /*002c*/ 	.word	0x00000000
        /*0030*/ 	.short	0x0008
        /*0032*/ 	.short	0x0038
        /*0034*/ 	.byte	0x00, 0xf5, 0x21, 0x00


	//----- nvinfo : EIATTR_KPARAM_INFO
	.align		4
.L_15:
        /*0038*/ 	.byte	0x04, 0x17
        /*003a*/ 	.short	(.L_17 - .L_16)
.L_16:
        /*003c*/ 	.word	0x00000000
        /*0040*/ 	.short	0x0007
        /*0042*/ 	.short	0x0030
        /*0044*/ 	.byte	0x00, 0xf5, 0x21, 0x00


	//----- nvinfo : EIATTR_KPARAM_INFO
	.align		4
.L_17:
        /*0048*/ 	.byte	0x04, 0x17
        /*004a*/ 	.short	(.L_19 - .L_18)
.L_18:
        /*004c*/ 	.word	0x00000000
        /*0050*/ 	.short	0x0006
        /*0052*/ 	.short	0x0028
        /*0054*/ 	.byte	0x00, 0xf5, 0x21, 0x00


	//----- nvinfo : EIATTR_KPARAM_INFO
	.align		4
.L_19:
        /*0058*/ 	.byte	0x04, 0x17
        /*005a*/ 	.short	(.L_21 - .L_20)
.L_20:
        /*005c*/ 	.word	0x00000000
        /*0060*/ 	.short	0x0005
        /*0062*/ 	.short	0x0020
        /*0064*/ 	.byte	0x00, 0xf0, 0x11, 0x00


	//----- nvinfo : EIATTR_KPARAM_INFO
	.align		4
.L_21:
        /*0068*/ 	.byte	0x04, 0x17
        /*006a*/ 	.short	(.L_23 - .L_22)
.L_22:
        /*006c*/ 	.word	0x00000000
        /*0070*/ 	.short	0x0004
        /*0072*/ 	.short	0x001c
        /*0074*/ 	.byte	0x00, 0xf0, 0x11, 0x00


	//----- nvinfo : EIATTR_KPARAM_INFO
	.align		4
.L_23:
        /*0078*/ 	.byte	0x04, 0x17
        /*007a*/ 	.short	(.L_25 - .L_24)
.L_24:
        /*007c*/ 	.word	0x00000000
        /*0080*/ 	.short	0x0003
        /*0082*/ 	.short	0x0018
        /*0084*/ 	.byte	0x00, 0xf0, 0x11, 0x00


	//----- nvinfo : EIATTR_KPARAM_INFO
	.align		4
.L_25:
        /*0088*/ 	.byte	0x04, 0x17
        /*008a*/ 	.short	(.L_27 - .L_26)
.L_26:
        /*008c*/ 	.word	0x00000000
        /*0090*/ 	.short	0x0002
        /*0092*/ 	.short	0x0010
        /*0094*/ 	.byte	0x00, 0xf0, 0x21, 0x00


	//----- nvinfo : EIATTR_KPARAM_INFO
	.align		4
.L_27:
        /*0098*/ 	.byte	0x04, 0x17
        /*009a*/ 	.short	(.L_29 - .L_28)
.L_28:
        /*009c*/ 	.word	0x00000000
        /*00a0*/ 	.short	0x0001
        /*00a2*/ 	.short	0x0008
        /*00a4*/ 	.byte	0x00, 0xf0, 0x21, 0x00


	//----- nvinfo : EIATTR_KPARAM_INFO
	.align		4
.L_29:
        /*00a8*/ 	.byte	0x04, 0x17
        /*00aa*/ 	.short	(.L_31 - .L_30)
.L_30:
        /*00ac*/ 	.word	0x00000000
        /*00b0*/ 	.short	0x0000
        /*00b2*/ 	.short	0x0000
        /*00b4*/ 	.byte	0x00, 0xf0, 0x21, 0x00


	//----- nvinfo : EIATTR_SPARSE_MMA_MASK
	.align		4
.L_31:
        /*00b8*/ 	.byte	0x03, 0x50
        /*00ba*/ 	.short	0x0000


	//----- nvinfo : EIATTR_MAXREG_COUNT
	.align		4
        /*00bc*/ 	.byte	0x03, 0x1b
        /*00be*/ 	.short	0x00ff


	//----- nvinfo : EIATTR_MERCURY_ISA_VERSION
	.align		4
        /*00c0*/ 	.byte	0x03, 0x5f
        /*00c2*/ 	.short	0x0101


	//----- nvinfo : EIATTR_VRC_CTA_INIT_COUNT
	.align		4
        /*00c4*/ 	.byte	0x02, 0x4a
	.zero		1
	.zero		1


	//----- nvinfo : EIATTR_EXIT_INSTR_OFFSETS
	.align		4
        /*00c8*/ 	.byte	0x04, 0x1c
        /*00ca*/ 	.short	(.L_33 - .L_32)


	//   ....[0]....
.L_32:
        /*00cc*/ 	.word	0x000000d0


	//   ....[1]....
        /*00d0*/ 	.word	0x000008f0


	//----- nvinfo : EIATTR_CRS_STACK_SIZE
	.align		4
.L_33:
        /*00d4*/ 	.byte	0x04, 0x1e
        /*00d6*/ 	.short	(.L_35 - .L_34)
.L_34:
        /*00d8*/ 	.word	0x00000000


	//----- nvinfo : EIATTR_CBANK_PARAM_SIZE
	.align		4
.L_35:
        /*00dc*/ 	.byte	0x03, 0x19
        /*00de*/ 	.short	0x0050


	//----- nvinfo : EIATTR_PARAM_CBANK
	.align		4
        /*00e0*/ 	.byte	0x04, 0x0a
        /*00e2*/ 	.short	(.L_37 - .L_36)
	.align		4
.L_36:
        /*00e4*/ 	.word	index@(.nv.constant0.juliaSet)
        /*00e8*/ 	.short	0x0380
        /*00ea*/ 	.short	0x0050


	//----- nvinfo : EIATTR_SW_WAR
	.align		4
.L_37:
        /*00ec*/ 	.byte	0x04, 0x36
        /*00ee*/ 	.short	(.L_39 - .L_38)
.L_38:
        /*00f0*/ 	.word	0x00000008
.L_39:


//--------------------- .nv.callgraph             --------------------------
	.section	.nv.callgraph,"",@"SHT_CUDA_CALLGRAPH"
	.align	4
	.sectionentsize	8
	.align		4
        /*0000*/ 	.word	0x00000000
	.align		4
        /*0004*/ 	.word	0xffffffff
	.align		4
        /*0008*/ 	.word	0x00000000
	.align		4
        /*000c*/ 	.word	0xfffffffe
	.align		4
        /*0010*/ 	.word	0x00000000
	.align		4
        /*0014*/ 	.word	0xfffffffd
	.align		4
        /*0018*/ 	.word	0x00000000
	.align		4
        /*001c*/ 	.word	0xfffffffc


//--------------------- .text.juliaSet            --------------------------
	.section	.text.juliaSet,"ax",@progbits
	.align	128
        .global         juliaSet
        .type           juliaSet,@function
        .size           juliaSet,(.L_x_15 - juliaSet)
        .other          juliaSet,@"STO_CUDA_ENTRY STV_DEFAULT"
juliaSet:
.text.juliaSet:
[----:B------:R-:W-:Y:S01]  /*0000*/  LDC R1, c[0x0][0x37c] ;  /* 0x0000df00ff017b82 */ /* 0x000fe20000000800 */
[----:B------:R-:W0:Y:S07]  /*0010*/  S2R R0, SR_TID.Y ;  /* 0x0000000000007919 */ /* 0x000e2e0000002200 */
[----:B------:R-:W0:Y:S01]  /*0020*/  S2UR UR4, SR_CTAID.Y ;  /* 0x00000000000479c3 */ /* 0x000e220000002600 */
[----:B------:R-:W1:Y:S01]  /*0030*/  LDCU UR6, c[0x0][0x3a0] ;  /* 0x00007400ff0677ac */ /* 0x000e620008000800 */
[----:B------:R-:W2:Y:S01]  /*0040*/  S2R R3, SR_TID.X ;  /* 0x0000000000037919 */ /* 0x000ea20000002100 */
[----:B------:R-:W3:Y:S05]  /*0050*/  LDCU UR7, c[0x0][0x39c] ;  /* 0x00007380ff0777ac */ /* 0x000eea0008000800 */
[----:B------:R-:W0:Y:S08]  /*0060*/  LDC R17, c[0x0][0x364] ;  /* 0x0000d900ff117b82 */ /* 0x000e300000000800 */
[----:B------:R-:W2:Y:S08]  /*0070*/  S2UR UR5, SR_CTAID.X ;  /* 0x00000000000579c3 */ /* 0x000eb00000002500 */
[----:B------:R-:W2:Y:S01]  /*0080*/  LDC R2, c[0x0][0x360] ;  /* 0x0000d800ff027b82 */ /* 0x000ea20000000800 */
[----:B0-----:R-:W-:-:S05]  /*0090*/  IMAD R17, R17, UR4, R0 ;  /* 0x0000000411117c24 */ /* 0x001fca000f8e0200 */
[----:B-1----:R-:W-:Y:S01]  /*00a0*/  ISETP.GE.AND P0, PT, R17, UR6, PT ;  /* 0x0000000611007c0c */ /* 0x002fe2000bf06270 */
[----:B--2---:R-:W-:-:S05]  /*00b0*/  IMAD R0, R2, UR5, R3 ;  /* 0x0000000502007c24 */ /* 0x004fca000f8e0203 */
[----:B---3--:R-:W-:-:S13]  /*00c0*/  ISETP.GE.OR P0, PT, R0, UR7, P0 ;  /* 0x0000000700007c0c */ /* 0x008fda0008706670 */
[----:B------:R-:W-:Y:S05]  /*00d0*/  @P0 EXIT ;  /* 0x000000000000094d */ /* 0x000fea0003800000 */
[----:B------:R-:W0:Y:S01]  /*00e0*/  LDC.64 R10, c[0x0][0x380] ;  /* 0x0000e000ff0a7b82 */ /* 0x000e220000000a00 */
[----:B------:R-:W-:Y:S01]  /*00f0*/  I2F.F64 R2, R0 ;  /* 0x0000000000027312 */ /* 0x000fe20000201c00 */
[----:B------:R-:W1:Y:S01]  /*0100*/  LDCU UR4, c[0x0][0x398] ;  /* 0x00007300ff0477ac */ /* 0x000e620008000800 */
[----:B------:R-:W-:Y:S01]  /*0110*/  BSSY.RECONVERGENT B0, `(.L_x_0) ;  /* 0x000001d000007945 */ /* 0x000fe20003800200 */
[----:B------:R-:W2:Y:S04]  /*0120*/  LDCU.128 UR8, c[0x0][0x3c0] ;  /* 0x00007800ff0877ac */ /* 0x000ea80008000c00 */
[----:B------:R-:W3:Y:S01]  /*0130*/  LDC.64 R12, c[0x0][0x388] ;  /* 0x0000e200ff0c7b82 */ /* 0x000ee20000000a00 */
[----:B------:R-:W-:Y:S08]  /*0140*/  I2F.F64.U32 R6, R17 ;  /* 0x0000001100067312 */ /* 0x000ff00000201800 */
[----:B------:R-:W4:Y:S01]  /*0150*/  I2F.F64.U32 R8, UR6 ;  /* 0x0000000600087d12 */ /* 0x000f220008201800 */
[----:B-1----:R-:W-:-:S04]  /*0160*/  UISETP.LT.AND UP0, UPT, UR4, 0x1, UPT ;  /* 0x000000010400788c */ /* 0x002fc8000bf01270 */
[----:B------:R-:W-:-:S03]  /*0170*/  USEL UR4, UR4, 0x1, !UP0 ;  /* 0x0000000104047887 */ /* 0x000fc6000c000000 */
[----:B------:R-:W1:Y:S01]  /*0180*/  I2F.F64 R4, UR7 ;  /* 0x0000000700047d12 */ /* 0x000e620008201c00 */
[----:B------:R-:W0:Y:S01]  /*0190*/  LDCU.64 UR6, c[0x0][0x390] ;  /* 0x00007200ff0677ac */ /* 0x000e220008000a00 */
[----:B------:R-:W-:Y:S01]  /*01a0*/  UIADD3 UR5, UPT, UPT, UR4, -0x1, URZ ;  /* 0xffffffff04057890 */ /* 0x000fe2000fffe0ff */
[----:B----4-:R-:W-:Y:S02]  /*01b0*/  DFMA R6, R8, -0.5, R6 ;  /* 0xbfe000000806782b */ /* 0x010fe40000000006 */
[----:B-1----:R-:W-:-:S06]  /*01c0*/  DFMA R4, R4, -0.5, R2 ;  /* 0xbfe000000404782b */ /* 0x002fcc0000000002 */
[-C--:B0-----:R-:W-:Y:S02]  /*01d0*/  DFMA R2, R6, R10.reuse, UR6 ;  /* 0x0000000606027e2b */ /* 0x081fe4000800000a */
[----:B---3--:R-:W-:Y:S01]  /*01e0*/  DFMA R4, R4, R10, R12 ;  /* 0x0000000a0404722b */ /* 0x008fe2000000000c */
[----:B--2---:R-:W-:-:S10]  /*01f0*/  IMAD.MOV.U32 R10, RZ, RZ, RZ ;  /* 0x000000ffff0a7224 */ /* 0x004fd400078e00ff */
.L_x_2:
[----:B------:R-:W-:Y:S01]  /*0200*/  ISETP.NE.AND P0, PT, R10, UR5, PT ;  /* 0x000000050a007c0c */ /* 0x000fe2000bf05270 */
[----:B------:R-:W-:-:S12]  /*0210*/  IMAD.U32 R12, RZ, RZ, UR4 ;  /* 0x00000004ff0c7e24 */ /* 0x000fd8000f8e00ff */
[----:B------:R-:W-:Y:S05]  /*0220*/  @!P0 BRA `(.L_x_1) ;  /* 0x00000000002c8947 */ /* 0x000fea0003800000 */
[----:B------:R-:W-:Y:S01]  /*0230*/  DMUL R6, R2, R2 ;  /* 0x0000000202067228 */ /* 0x000fe20000000000 */
[----:B------:R-:W-:Y:S01]  /*0240*/  VIADD R10, R10, 0x1 ;  /* 0x000000010a0a7836 */ /* 0x000fe20000000000 */
[----:B------:R-:W-:-:S06]  /*0250*/  DADD R8, R4, R4 ;  /* 0x0000000004087229 */ /* 0x000fcc0000000004 */
[----:B------:R-:W-:Y:S02]  /*0260*/  DFMA R6, R4, R4, -R6 ;  /* 0x000000040406722b */ /* 0x000fe40000000806 */
[----:B------:R-:W-:-:S06]  /*0270*/  DFMA R2, R8, R2, UR10 ;  /* 0x0000000a08027e2b */ /* 0x000fcc0008000002 */
[----:B------:R-:W-:-:S08]  /*0280*/  DADD R4, R6, UR8 ;  /* 0x0000000806047e29 */ /* 0x000fd00008000000 */
[----:B------:R-:W-:-:S08]  /*0290*/  DMUL R6, R4, R4 ;  /* 0x0000000404067228 */ /* 0x000fd00000000000 */
[----:B------:R-:W-:-:S08]  /*02a0*/  DFMA R6, R2, R2, R6 ;  /* 0x000000020206722b */ /* 0x000fd00000000006 */
[----:B------:R-:W-:-:S14]  /*02b0*/  DSETP.GT.AND P0, PT, R6, 4, PT ;  /* 0x401000000600742a */ /* 0x000fdc0003f04000 */
[----:B------:R-:W-:Y:S05]  /*02c0*/  @!P0 BRA `(.L_x_2) ;  /* 0xfffffffc00cc8947 */ /* 0x000fea000383ffff */
[----:B------:R-:W-:-:S07]  /*02d0*/  IMAD.MOV.U32 R12, RZ, RZ, R10 ;  /* 0x000000ffff0c7224 */ /* 0x000fce00078e000a */
.L_x_1:
[----:B------:R-:W-:Y:S05]  /*02e0*/  BSYNC.RECONVERGENT B0 ;  /* 0x0000000000007941 */ /* 0x000fea0003800200 */
.L_x_0:
[----:B------:R-:W0:Y:S01]  /*02f0*/  LDCU UR4, c[0x0][0x398] ;  /* 0x00007300ff0477ac */ /* 0x000e220008000800 */
[----:B------:R-:W-:Y:S01]  /*0300*/  IMAD.MOV.U32 R6, RZ, RZ, 0x1 ;  /* 0x00000001ff067424 */ /* 0x000fe200078e00ff */
[----:B------:R-:W-:Y:S01]  /*0310*/  BSSY.RECONVERGENT B0, `(.L_x_3) ;  /* 0x0000017000007945 */ /* 0x000fe20003800200 */
[----:B0-----:R-:W0:Y:S08]  /*0320*/  I2F.F64 R4, UR4 ;  /* 0x0000000400047d12 */ /* 0x001e300008201c00 */
[----:B0-----:R-:W0:Y:S02]  /*0330*/  MUFU.RCP64H R7, R5 ;  /* 0x0000000500077308 */ /* 0x001e240000001800 */
[----:B0-----:R-:W-:-:S08]  /*0340*/  DFMA R2, -R4, R6, 1 ;  /* 0x3ff000000402742b */ /* 0x001fd00000000106 */
[----:B------:R-:W-:Y:S02]  /*0350*/  DFMA R8, R2, R2, R2 ;  /* 0x000000020208722b */ /* 0x000fe40000000002 */
[----:B------:R-:W0:Y:S06]  /*0360*/  I2F.F64.U32 R2, R12 ;  /* 0x0000000c00027312 */ /* 0x000e2c0000201800 */
[----:B------:R-:W-:-:S08]  /*0370*/  DFMA R8, R6, R8, R6 ;  /* 0x000000080608722b */ /* 0x000fd00000000006 */
[----:B------:R-:W-:Y:S02]  /*0380*/  DFMA R6, -R4, R8, 1 ;  /* 0x3ff000000406742b */ /* 0x000fe40000000108 */
[----:B0-----:R-:W-:-:S06]  /*0390*/  DMUL R10, R2, 255 ;  /* 0x406fe000020a7828 */ /* 0x001fcc0000000000 */
[----:B------:R-:W-:-:S04]  /*03a0*/  DFMA R6, R8, R6, R8 ;  /* 0x000000060806722b */ /* 0x000fc80000000008 */
[----:B------:R-:W-:-:S04]  /*03b0*/  FSETP.GEU.AND P1, PT, |R11|, 6.5827683646048100446e-37, PT ;  /* 0x036000000b00780b */ /* 0x000fc80003f2e200 */
[----:B------:R-:W-:-:S08]  /*03c0*/  DMUL R2, R10, R6 ;  /* 0x000000060a027228 */ /* 0x000fd00000000000 */
[----:B------:R-:W-:-:S08]  /*03d0*/  DFMA R8, -R4, R2, R10 ;  /* 0x000000020408722b */ /* 0x000fd0000000010a */
[----:B------:R-:W-:-:S10]  /*03e0*/  DFMA R2, R6, R8, R2 ;  /* 0x000000080602722b */ /* 0x000fd40000000002 */
[----:B------:R-:W-:-:S05]  /*03f0*/  FFMA R6, RZ, R5, R3 ;  /* 0x00000005ff067223 */ /* 0x000fca0000000003 */
[----:B------:R-:W-:-:S13]  /*0400*/  FSETP.GT.AND P0, PT, |R6|, 1.469367938527859385e-39, PT ;  /* 0x001000000600780b */ /* 0x000fda0003f04200 */
[----:B------:R-:W-:Y:S05]  /*0410*/  @P0 BRA P1, `(.L_x_4) ;  /* 0x0000000000180947 */ /* 0x000fea0000800000 */
[----:B------:R-:W-:Y:S01]  /*0420*/  IMAD.MOV.U32 R8, RZ, RZ, R4 ;  /* 0x000000ffff087224 */ /* 0x000fe200078e0004 */
[----:B------:R-:W-:Y:S01]  /*0430*/  MOV R14, 0x460 ;  /* 0x00000460000e7802 */ /* 0x000fe20000000f00 */
[----:B------:R-:W-:-:S07]  /*0440*/  IMAD.MOV.U32 R9, RZ, RZ, R5 ;  /* 0x000000ffff097224 */ /* 0x000fce00078e0005 */
[----:B------:R-:W-:Y:S05]  /*0450*/  CALL.REL.NOINC `($__internal_0_$__cuda_sm20_div_rn_f64_full) ;  /* 0x0000000400287944 */ /* 0x000fea0003c00000 */
[----:B------:R-:W-:Y:S02]  /*0460*/  IMAD.MOV.U32 R2, RZ, RZ, R6 ;  /* 0x000000ffff027224 */ /* 0x000fe400078e0006 */
[----:B------:R-:W-:-:S07]  /*0470*/  IMAD.MOV.U32 R3, RZ, RZ, R7 ;  /* 0x000000ffff037224 */ /* 0x000fce00078e0007 */
.L_x_4:
[----:B------:R-:W-:Y:S05]  /*0480*/  BSYNC.RECONVERGENT B0 ;  /* 0x0000000000007941 */ /* 0x000fea0003800200 */
.L_x_3:
[----:B------:R-:W0:Y:S01]  /*0490*/  MUFU.RCP64H R5, 255 ;  /* 0x406fe00000057908 */ /* 0x000e220000001800 */
[----:B------:R-:W-:Y:S01]  /*04a0*/  MOV R8, 0x0 ;  /* 0x0000000000087802 */ /* 0x000fe20000000f00 */
[----:B------:R-:W-:Y:S01]  /*04b0*/  IMAD.MOV.U32 R9, RZ, RZ, 0x406fe000 ;  /* 0x406fe000ff097424 */ /* 0x000fe200078e00ff */
[----:B------:R-:W-:Y:S01]  /*04c0*/  DADD R10, -R2, 255 ;  /* 0x406fe000020a7429 */ /* 0x000fe20000000100 */
[----:B------:R-:W-:Y:S01]  /*04d0*/  IMAD.MOV.U32 R4, RZ, RZ, 0x1 ;  /* 0x00000001ff047424 */ /* 0x000fe200078e00ff */
[----:B------:R-:W1:Y:S01]  /*04e0*/  LDCU.64 UR4, c[0x0][0x358] ;  /* 0x00006b00ff0477ac */ /* 0x000e620008000a00 */
[----:B------:R-:W-:Y:S04]  /*04f0*/  BSSY.RECONVERGENT B0, `(.L_x_5) ;  /* 0x0000016000007945 */ /* 0x000fe80003800200 */
[----:B0-----:R-:W-:-:S08]  /*0500*/  DFMA R6, R4, -R8, 1 ;  /* 0x3ff000000406742b */ /* 0x001fd00000000808 */
[----:B------:R-:W-:-:S08]  /*0510*/  DFMA R6, R6, R6, R6 ;  /* 0x000000060606722b */ /* 0x000fd00000000006 */
[----:B------:R-:W-:-:S08]  /*0520*/  DFMA R6, R4, R6, R4 ;  /* 0x000000060406722b */ /* 0x000fd00000000004 */
[----:B------:R-:W-:-:S08]  /*0530*/  DFMA R4, R6, -R8, 1 ;  /* 0x3ff000000604742b */ /* 0x000fd00000000808 */
[----:B------:R-:W-:-:S08]  /*0540*/  DFMA R4, R6, R4, R6 ;  /* 0x000000040604722b */ /* 0x000fd00000000006 */
[----:B------:R-:W-:-:S08]  /*0550*/  DMUL R6, |R10|, R4 ;  /* 0x000000040a067228 */ /* 0x000fd00000000200 */
[----:B------:R-:W-:-:S08]  /*0560*/  DFMA R8, R6, -255, |R10| ;  /* 0xc06fe0000608782b */ /* 0x000fd0000000040a */
[----:B------:R-:W-:Y:S02]  /*0570*/  DFMA R4, R4, R8, R6 ;  /* 0x000000080404722b */ /* 0x000fe40000000006 */
[----:B------:R-:W-:-:S08]  /*0580*/  DADD R6, -RZ, |R10| ;  /* 0x00000000ff067229 */ /* 0x000fd0000000050a */
[----:B------:R-:W-:Y:S02]  /*0590*/  FFMA R8, RZ, 3.748046875, R5 ;  /* 0x406fe000ff087823 */ /* 0x000fe40000000005 */
[----:B------:R-:W-:-:S03]  /*05a0*/  FSETP.GEU.AND P1, PT, |R7|, 6.5827683646048100446e-37, PT ;  /* 0x036000000700780b */ /* 0x000fc60003f2e200 */
[----:B------:R-:W-:-:S13]  /*05b0*/  FSETP.GT.AND P0, PT, |R8|, 1.469367938527859385e-39, PT ;  /* 0x001000000800780b */ /* 0x000fda0003f04200 */
[----:B-1----:R-:W-:Y:S05]  /*05c0*/  @P0 BRA P1, `(.L_x_6) ;  /* 0x0000000000200947 */ /* 0x002fea0000800000 */
[----:B------:R-:W-:Y:S01]  /*05d0*/  IMAD.MOV.U32 R10, RZ, RZ, R6 ;  /* 0x000000ffff0a7224 */ /* 0x000fe200078e0006 */
[----:B------:R-:W-:Y:S01]  /*05e0*/  MOV R14, 0x630 ;  /* 0x00000630000e7802 */ /* 0x000fe20000000f00 */
[----:B------:R-:W-:Y:S02]  /*05f0*/  IMAD.MOV.U32 R11, RZ, RZ, R7 ;  /* 0x000000ffff0b7224 */ /* 0x000fe400078e0007 */
[----:B------:R-:W-:Y:S02]  /*0600*/  IMAD.MOV.U32 R8, RZ, RZ, RZ ;  /* 0x000000ffff087224 */ /* 0x000fe400078e00ff */
[----:B------:R-:W-:-:S07]  /*0610*/  IMAD.MOV.U32 R9, RZ, RZ, 0x406fe000 ;  /* 0x406fe000ff097424 */ /* 0x000fce00078e00ff */
[----:B------:R-:W-:Y:S05]  /*0620*/  CALL.REL.NOINC `($__internal_0_$__cuda_sm20_div_rn_f64_full) ;  /* 0x0000000000b47944 */ /* 0x000fea0003c00000 */
[----:B------:R-:W-:Y:S02]  /*0630*/  IMAD.MOV.U32 R4, RZ, RZ, R6 ;  /* 0x000000ffff047224 */ /* 0x000fe400078e0006 */
[----:B------:R-:W-:-:S07]  /*0640*/  IMAD.MOV.U32 R5, RZ, RZ, R7 ;  /* 0x000000ffff057224 */ /* 0x000fce00078e0007 */
.L_x_6:
[----:B------:R-:W-:Y:S05]  /*0650*/  BSYNC.RECONVERGENT B0 ;  /* 0x0000000000007941 */ /* 0x000fea0003800200 */
.L_x_5:
[----:B------:R-:W0:Y:S01]  /*0660*/  MUFU.RCP64H R7, 255 ;  /* 0x406fe00000077908 */ /* 0x000e220000001800 */
[----:B------:R-:W-:Y:S01]  /*0670*/  MOV R8, 0x0 ;  /* 0x0000000000087802 */ /* 0x000fe20000000f00 */
[----:B------:R-:W-:Y:S01]  /*0680*/  IMAD.MOV.U32 R9, RZ, RZ, 0x406fe000 ;  /* 0x406fe000ff097424 */ /* 0x000fe200078e00ff */
[----:B------:R-:W1:Y:S01]  /*0690*/  LDCU UR6, c[0x0][0x39c] ;  /* 0x00007380ff0677ac */ /* 0x000e620008000800 */
[----:B------:R-:W-:Y:S01]  /*06a0*/  IMAD.MOV.U32 R6, RZ, RZ, 0x1 ;  /* 0x00000001ff067424 */ /* 0x000fe200078e00ff */
[----:B------:R-:W-:Y:S01]  /*06b0*/  FSETP.GEU.AND P1, PT, |R3|, 6.5827683646048100446e-37, PT ;  /* 0x036000000300780b */ /* 0x000fe20003f2e200 */
[----:B------:R-:W-:Y:S04]  /*06c0*/  BSSY.RECONVERGENT B0, `(.L_x_7) ;  /* 0x0000018000007945 */ /* 0x000fe80003800200 */
[----:B0-----:R-:W-:Y:S01]  /*06d0*/  DFMA R10, R6, -R8, 1 ;  /* 0x3ff00000060a742b */ /* 0x001fe20000000808 */
[----:B-1----:R-:W-:-:S07]  /*06e0*/  IMAD R0, R17, UR6, R0 ;  /* 0x0000000611007c24 */ /* 0x002fce000f8e0200 */
[----:B------:R-:W-:-:S08]  /*06f0*/  DFMA R10, R10, R10, R10 ;  /* 0x0000000a0a0a722b */ /* 0x000fd0000000000a */
[----:B------:R-:W-:Y:S02]  /*0700*/  DFMA R6, R6, R10, R6 ;  /* 0x0000000a0606722b */ /* 0x000fe40000000006 */
[----:B------:R-:W0:Y:S06]  /*0710*/  LDC.64 R10, c[0x0][0x3a8] ;  /* 0x0000ea00ff0a7b82 */ /* 0x000e2c0000000a00 */
[----:B------:R-:W-:-:S08]  /*0720*/  DFMA R8, R6, -R8, 1 ;  /* 0x3ff000000608742b */ /* 0x000fd00000000808 */
[----:B------:R-:W-:Y:S02]  /*0730*/  DFMA R14, R6, R8, R6 ;  /* 0x00000008060e722b */ /* 0x000fe40000000006 */
[----:B------:R-:W-:-:S06]  /*0740*/  DMUL R8, R4, 17 ;  /* 0x4031000004087828 */ /* 0x000fcc0000000000 */
[----:B------:R-:W-:Y:S01]  /*0750*/  DMUL R6, R14, R2 ;  /* 0x000000020e067228 */ /* 0x000fe20000000000 */
[----:B0-----:R-:W-:-:S03]  /*0760*/  IMAD.WIDE R10, R0, 0x4, R10 ;  /* 0x00000004000a7825 */ /* 0x001fc600078e020a */
[----:B------:R-:W0:Y:S04]  /*0770*/  F2I.F64.TRUNC R9, R8 ;  /* 0x0000000800097311 */ /* 0x000e28000030d100 */
[----:B------:R-:W-:-:S08]  /*0780*/  DFMA R12, R6, -255, R2 ;  /* 0xc06fe000060c782b */ /* 0x000fd00000000002 */
[----:B------:R-:W-:Y:S01]  /*0790*/  DFMA R6, R14, R12, R6 ;  /* 0x0000000c0e06722b */ /* 0x000fe20000000006 */
[----:B0-----:R0:W-:Y:S09]  /*07a0*/  STG.E desc[UR4][R10.64], R9 ;  /* 0x000000090a007986 */ /* 0x0011f2000c101904 */
[----:B------:R-:W-:-:S05]  /*07b0*/  FFMA R12, RZ, 3.748046875, R7 ;  /* 0x406fe000ff0c7823 */ /* 0x000fca0000000007 */
[----:B------:R-:W-:-:S13]  /*07c0*/  FSETP.GT.AND P0, PT, |R12|, 1.469367938527859385e-39, PT ;  /* 0x001000000c00780b */ /* 0x000fda0003f04200 */
[----:B0-----:R-:W-:Y:S05]  /*07d0*/  @P0 BRA P1, `(.L_x_8) ;  /* 0x0000000000180947 */ /* 0x001fea0000800000 */
[----:B------:R-:W-:Y:S01]  /*07e0*/  IMAD.MOV.U32 R10, RZ, RZ, R2 ;  /* 0x000000ffff0a7224 */ /* 0x000fe200078e0002 */
[----:B------:R-:W-:Y:S01]  /*07f0*/  MOV R14, 0x840 ;  /* 0x00000840000e7802 */ /* 0x000fe20000000f00 */
[----:B------:R-:W-:Y:S02]  /*0800*/  IMAD.MOV.U32 R11, RZ, RZ, R3 ;  /* 0x000000ffff0b7224 */ /* 0x000fe400078e0003 */
[----:B------:R-:W-:Y:S02]  /*0810*/  IMAD.MOV.U32 R8, RZ, RZ, RZ ;  /* 0x000000ffff087224 */ /* 0x000fe400078e00ff */
[----:B------:R-:W-:-:S07]  /*0820*/  IMAD.MOV.U32 R9, RZ, RZ, 0x406fe000 ;  /* 0x406fe000ff097424 */ /* 0x000fce00078e00ff */
[----:B------:R-:W-:Y:S05]  /*0830*/  CALL.REL.NOINC `($__internal_0_$__cuda_sm20_div_rn_f64_full) ;  /* 0x0000000000307944 */ /* 0x000fea0003c00000 */
.L_x_8:
[----:B------:R-:W-:Y:S05]  /*0840*/  BSYNC.RECONVERGENT B0 ;  /* 0x0000000000007941 */ /* 0x000fea0003800200 */
.L_x_7:
[----:B------:R-:W0:Y:S01]  /*0850*/  LDC.64 R2, c[0x0][0x3b0] ;  /* 0x0000ec00ff027b82 */ /* 0x000e220000000a00 */
[----:B------:R-:W-:Y:S02]  /*0860*/  DMUL R6, R6, 255 ;  /* 0x406fe00006067828 */ /* 0x000fe40000000000 */
[----:B------:R-:W-:-:S05]  /*0870*/  DMUL R4, R4, 33 ;  /* 0x4040800004047828 */ /* 0x000fca0000000000 */
[----:B------:R-:W1:Y:S03]  /*0880*/  LDC.64 R8, c[0x0][0x3b8] ;  /* 0x0000ee00ff087b82 */ /* 0x000e660000000a00 */
[----:B------:R-:W2:Y:S08]  /*0890*/  F2I.F64.TRUNC R7, R6 ;  /* 0x0000000600077311 */ /* 0x000eb0000030d100 */
[----:B------:R-:W3:Y:S01]  /*08a0*/  F2I.F64.TRUNC R5, R4 ;  /* 0x0000000400057311 */ /* 0x000ee2000030d100 */
[----:B0-----:R-:W-:-:S05]  /*08b0*/  IMAD.WIDE R2, R0, 0x4, R2 ;  /* 0x0000000400027825 */ /* 0x001fca00078e0202 */
[----:B--2---:R-:W-:Y:S01]  /*08c0*/  STG.E desc[UR4][R2.64], R7 ;  /* 0x0000000702007986 */ /* 0x004fe2000c101904 */
[----:B-1----:R-:W-:-:S05]  /*08d0*/  IMAD.WIDE R8, R0, 0x4, R8 ;  /* 0x0000000400087825 */ /* 0x002fca00078e0208 */
[----:B---3--:R-:W-:Y:S01]  /*08e0*/  STG.E desc[UR4][R8.64], R5 ;  /* 0x0000000508007986 */ /* 0x008fe2000c101904 */
[----:B------:R-:W-:Y:S05]  /*08f0*/  EXIT ;  /* 0x000000000000794d */ /* 0x000fea0003800000 */
        .weak           $__internal_0_$__cuda_sm20_div_rn_f64_full
        .type           $__internal_0_$__cuda_sm20_div_rn_f64_full,@function
        .size           $__internal_0_$__cuda_sm20_div_rn_f64_full,(.L_x_15 - $__internal_0_$__cuda_sm20_div_rn_f64_full)
$__internal_0_$__cuda_sm20_div_rn_f64_full:
[C---:B------:R-:W-:Y:S01]  /*0900*/  FSETP.GEU.AND P0, PT, |R9|.reuse, 1.469367938527859385e-39, PT ;  /* 0x001000000900780b */ /* 0x040fe20003f0e200 */
[----:B------:R-:W-:Y:S01]  /*0910*/  BSSY.RECONVERGENT B1, `(.L_x_9) ;  /* 0x0000056000017945 */ /* 0x000fe20003800200 */
[----:B------:R-:W-:Y:S02]  /*0920*/  LOP3.LUT R6, R9, 0x800fffff, RZ, 0xc0, !PT ;  /* 0x800fffff09067812 */ /* 0x000fe400078ec0ff */
[C---:B------:R-:W-:Y:S02]  /*0930*/  FSETP.GEU.AND P2, PT, |R11|.reuse, 1.469367938527859385e-39, PT ;  /* 0x001000000b00780b */ /* 0x040fe40003f4e200 */
[----:B------:R-:W-:Y:S01]  /*0940*/  LOP3.LUT R7, R6, 0x3ff00000, RZ, 0xfc, !PT ;  /* 0x3ff0000006077812 */ /* 0x000fe200078efcff */
[----:B------:R-:W-:Y:S01]  /*0950*/  IMAD.MOV.U32 R6, RZ, RZ, R8 ;  /* 0x000000ffff067224 */ /* 0x000fe200078e0008 */
[----:B------:R-:W-:Y:S02]  /*0960*/  MOV R18, 0x1 ;  /* 0x0000000100127802 */ /* 0x000fe40000000f00 */
[----:B------:R-:W-:-:S02]  /*0970*/  LOP3.LUT R15, R11, 0x7ff00000, RZ, 0xc0, !PT ;  /* 0x7ff000000b0f7812 */ /* 0x000fc400078ec0ff */
[----:B------:R-:W-:Y:S01]  /*0980*/  LOP3.LUT R24, R9, 0x7ff00000, RZ, 0xc0, !PT ;  /* 0x7ff0000009187812 */ /* 0x000fe200078ec0ff */
[----:B------:R-:W-:Y:S02]  /*0990*/  @!P0 DMUL R6, R8, 8.98846567431157953865e+307 ;  /* 0x7fe0000008068828 */ /* 0x000fe40000000000 */
[----:B------:R-:W-:Y:S01]  /*09a0*/  IMAD.MOV.U32 R25, RZ, RZ, R15 ;  /* 0x000000ffff197224 */ /* 0x000fe200078e000f */
[----:B------:R-:W-:Y:S02]  /*09b0*/  ISETP.GE.U32.AND P1, PT, R15, R24, PT ;  /* 0x000000180f00720c */ /* 0x000fe40003f26070 */
[----:B------:R-:W-:Y:S01]  /*09c0*/  @!P2 LOP3.LUT R16, R9, 0x7ff00000, RZ, 0xc0, !PT ;  /* 0x7ff000000910a812 */ /* 0x000fe200078ec0ff */
[----:B------:R-:W0:Y:S03]  /*09d0*/  MUFU.RCP64H R19, R7 ;  /* 0x0000000700137308 */ /* 0x000e260000001800 */
[----:B------:R-:W-:Y:S01]  /*09e0*/  @!P2 ISETP.GE.U32.AND P3, PT, R15, R16, PT ;  /* 0x000000100f00a20c */ /* 0x000fe20003f66070 */
[----:B------:R-:W-:Y:S01]  /*09f0*/  IMAD.MOV.U32 R16, RZ, RZ, 0x1ca00000 ;  /* 0x1ca00000ff107424 */ /* 0x000fe200078e00ff */
[----:B------:R-:W-:-:S04]  /*0a00*/  @!P0 LOP3.LUT R24, R7, 0x7ff00000, RZ, 0xc0, !PT ;  /* 0x7ff0000007188812 */ /* 0x000fc800078ec0ff */
[----:B------:R-:W-:Y:S01]  /*0a10*/  @!P2 SEL R21, R16, 0x63400000, !P3 ;  /* 0x634000001015a807 */ /* 0x000fe20005800000 */
[----:B------:R-:W-:-:S03]  /*0a20*/  VIADD R27, R24, 0xffffffff ;  /* 0xffffffff181b7836 */ /* 0x000fc60000000000 */
[----:B------:R-:W-:Y:S01]  /*0a30*/  @!P2 LOP3.LUT R22, R21, 0x80000000, R11, 0xf8, !PT ;  /* 0x800000001516a812 */ /* 0x000fe200078ef80b */
[----:B0-----:R-:W-:-:S03]  /*0a40*/  DFMA R12, R18, -R6, 1 ;  /* 0x3ff00000120c742b */ /* 0x001fc60000000806 */
[----:B------:R-:W-:Y:S01]  /*0a50*/  @!P2 LOP3.LUT R23, R22, 0x100000, RZ, 0xfc, !PT ;  /* 0x001000001617a812 */ /* 0x000fe200078efcff */
[----:B------:R-:W-:-:S04]  /*0a60*/  @!P2 IMAD.MOV.U32 R22, RZ, RZ, RZ ;  /* 0x000000ffff16a224 */ /* 0x000fc800078e00ff */
[----:B------:R-:W-:-:S08]  /*0a70*/  DFMA R12, R12, R12, R12 ;  /* 0x0000000c0c0c722b */ /* 0x000fd0000000000c */
[----:B------:R-:W-:Y:S01]  /*0a80*/  DFMA R18, R18, R12, R18 ;  /* 0x0000000c1212722b */ /* 0x000fe20000000012 */
[----:B------:R-:W-:Y:S01]  /*0a90*/  SEL R13, R16, 0x63400000, !P1 ;  /* 0x63400000100d7807 */ /* 0x000fe20004800000 */
[----:B------:R-:W-:-:S03]  /*0aa0*/  IMAD.MOV.U32 R12, RZ, RZ, R10 ;  /* 0x000000ffff0c7224 */ /* 0x000fc600078e000a */
[----:B------:R-:W-:-:S03]  /*0ab0*/  LOP3.LUT R13, R13, 0x800fffff, R11, 0xf8, !PT ;  /* 0x800fffff0d0d7812 */ /* 0x000fc600078ef80b */
[----:B------:R-:W-:-:S03]  /*0ac0*/  DFMA R20, R18, -R6, 1 ;  /* 0x3ff000001214742b */ /* 0x000fc60000000806 */
[----:B------:R-:W-:-:S05]  /*0ad0*/  @!P2 DFMA R12, R12, 2, -R22 ;  /* 0x400000000c0ca82b */ /* 0x000fca0000000816 */
[----:B------:R-:W-:-:S05]  /*0ae0*/  DFMA R20, R18, R20, R18 ;  /* 0x000000141214722b */ /* 0x000fca0000000012 */
[----:B------:R-:W-:-:S03]  /*0af0*/  @!P2 LOP3.LUT R25, R13, 0x7ff00000, RZ, 0xc0, !PT ;  /* 0x7ff000000d19a812 */ /* 0x000fc600078ec0ff */
[----:B------:R-:W-:Y:S02]  /*0b00*/  DMUL R18, R20, R12 ;  /* 0x0000000c14127228 */ /* 0x000fe40000000000 */
[----:B------:R-:W-:-:S05]  /*0b10*/  VIADD R26, R25, 0xffffffff ;  /* 0xffffffff191a7836 */ /* 0x000fca0000000000 */
[----:B------:R-:W-:Y:S01]  /*0b20*/  ISETP.GT.U32.AND P0, PT, R26, 0x7feffffe, PT ;  /* 0x7feffffe1a00780c */ /* 0x000fe20003f04070 */
[----:B------:R-:W-:-:S03]  /*0b30*/  DFMA R22, R18, -R6, R12 ;  /* 0x800000061216722b */ /* 0x000fc6000000000c */
[----:B------:R-:W-:-:S05]  /*0b40*/  ISETP.GT.U32.OR P0, PT, R27, 0x7feffffe, P0 ;  /* 0x7feffffe1b00780c */ /* 0x000fca0000704470 */
[----:B------:R-:W-:-:S08]  /*0b50*/  DFMA R22, R20, R22, R18 ;  /* 0x000000161416722b */ /* 0x000fd00000000012 */
[----:B------:R-:W-:Y:S05]  /*0b60*/  @P0 BRA `(.L_x_10) ;  /* 0x00000000006c0947 */ /* 0x000fea0003800000 */
[----:B------:R-:W-:Y:S01]  /*0b70*/  LOP3.LUT R18, R9, 0x7ff00000, RZ, 0xc0, !PT ;  /* 0x7ff0000009127812 */ /* 0x000fe200078ec0ff */
[----:B------:R-:W-:-:S03]  /*0b80*/  IMAD.MOV.U32 R20, RZ, RZ, RZ ;  /* 0x000000ffff147224 */ /* 0x000fc600078e00ff */
[CC--:B------:R-:W-:Y:S02]  /*0b90*/  VIADDMNMX R10, R15.reuse, -R18.reuse, 0xb9600000, !PT ;  /* 0xb96000000f0a7446 */ /* 0x0c0fe40007800912 */
[----:B------:R-:W-:Y:S02]  /*0ba0*/  ISETP.GE.U32.AND P0, PT, R15, R18, PT ;  /* 0x000000120f00720c */ /* 0x000fe40003f06070 */
[----:B------:R-:W-:Y:S02]  /*0bb0*/  VIMNMX R10, PT, PT, R10, 0x46a00000, PT ;  /* 0x46a000000a0a7848 */ /* 0x000fe40003fe0100 */
[----:B------:R-:W-:-:S05]  /*0bc0*/  SEL R11, R16, 0x63400000, !P0 ;  /* 0x63400000100b7807 */ /* 0x000fca0004000000 */
[----:B------:R-:W-:-:S05]  /*0bd0*/  IMAD.IADD R10, R10, 0x1, -R11 ;  /* 0x000000010a0a7824 */ /* 0x000fca00078e0a0b */
[----:B------:R-:W-:-:S06]  /*0be0*/  IADD3 R21, PT, PT, R10, 0x7fe00000, RZ ;  /* 0x7fe000000a157810 */ /* 0x000fcc0007ffe0ff */
[----:B------:R-:W-:-:S10]  /*0bf0*/  DMUL R18, R22, R20 ;  /* 0x0000001416127228 */ /* 0x000fd40000000000 */
[----:B------:R-:W-:-:S13]  /*0c00*/  FSETP.GTU.AND P0, PT, |R19|, 1.469367938527859385e-39, PT ;  /* 0x001000001300780b */ /* 0x000fda0003f0c200 */
[----:B------:R-:W-:Y:S05]  /*0c10*/  @P0 BRA `(.L_x_11) ;  /* 0x0000000000940947 */ /* 0x000fea0003800000 */
[----:B------:R-:W-:Y:S01]  /*0c20*/  DFMA R6, R22, -R6, R12 ;  /* 0x800000061606722b */ /* 0x000fe2000000000c */
[----:B------:R-:W-:-:S09]  /*0c30*/  IMAD.MOV.U32 R20, RZ, RZ, RZ ;  /* 0x000000ffff147224 */ /* 0x000fd200078e00ff */
[C---:B------:R-:W-:Y:S02]  /*0c40*/  FSETP.NEU.AND P0, PT, R7.reuse, RZ, PT ;  /* 0x000000ff0700720b */ /* 0x040fe40003f0d000 */
[----:B------:R-:W-:-:S04]  /*0c50*/  LOP3.LUT R9, R7, 0x80000000, R9, 0x48, !PT ;  /* 0x8000000007097812 */ /* 0x000fc800078e4809 */
[----:B------:R-:W-:-:S07]  /*0c60*/  LOP3.LUT R21, R9, R21, RZ, 0xfc, !PT ;  /* 0x0000001509157212 */ /* 0x000fce00078efcff */
[----:B------:R-:W-:Y:S05]  /*0c70*/  @!P0 BRA `(.L_x_11) ;  /* 0x00000000007c8947 */ /* 0x000fea0003800000 */
[----:B------:R-:W-:Y:S01]  /*0c80*/  IMAD.MOV R7, RZ, RZ, -R10 ;  /* 0x000000ffff077224 */ /* 0x000fe200078e0a0a */
[----:B------:R-:W-:Y:S01]  /*0c90*/  DMUL.RP R20, R22, R20 ;  /* 0x0000001416147228 */ /* 0x000fe20000008000 */
[----:B------:R-:W-:-:S06]  /*0ca0*/  IMAD.MOV.U32 R6, RZ, RZ, RZ ;  /* 0x000000ffff067224 */ /* 0x000fcc00078e00ff */
[----:B------:R-:W-:-:S03]  /*0cb0*/  DFMA R6, R18, -R6, R22 ;  /* 0x800000061206722b */ /* 0x000fc60000000016 */
[----:B------:R-:W-:-:S03]  /*0cc0*/  LOP3.LUT R9, R21, R9, RZ, 0x3c, !PT ;  /* 0x0000000915097212 */ /* 0x000fc600078e3cff */
[----:B------:R-:W-:-:S04]  /*0cd0*/  IADD3 R6, PT, PT, -R10, -0x43300000, RZ ;  /* 0xbcd000000a067810 */ /* 0x000fc80007ffe1ff */
[----:B------:R-:W-:-:S04]  /*0ce0*/  FSETP.NEU.AND P0, PT, |R7|, R6, PT ;  /* 0x000000060700720b */ /* 0x000fc80003f0d200 */
[----:B------:R-:W-:Y:S02]  /*0cf0*/  FSEL R18, R20, R18, !P0 ;  /* 0x0000001214127208 */ /* 0x000fe40004000000 */
[----:B------:R-:W-:Y:S01]  /*0d00*/  FSEL R19, R9, R19, !P0 ;  /* 0x0000001309137208 */ /* 0x000fe20004000000 */
[----:B------:R-:W-:Y:S06]  /*0d10*/  BRA `(.L_x_11) ;  /* 0x0000000000547947 */ /* 0x000fec0003800000 */
.L_x_10:
[----:B------:R-:W-:-:S14]  /*0d20*/  DSETP.NAN.AND P0, PT, R10, R10, PT ;  /* 0x0000000a0a00722a */ /* 0x000fdc0003f08000 */
[----:B------:R-:W-:Y:S05]  /*0d30*/  @P0 BRA `(.L_x_12) ;  /* 0x0000000000440947 */ /* 0x000fea0003800000 */
[----:B------:R-:W-:-:S14]  /*0d40*/  DSETP.NAN.AND P0, PT, R8, R8, PT ;  /* 0x000000080800722a */ /* 0x000fdc0003f08000 */
[----:B------:R-:W-:Y:S05]  /*0d50*/  @P0 BRA `(.L_x_13) ;  /* 0x0000000000300947 */ /* 0x000fea0003800000 */
[----:B------:R-:W-:Y:S01]  /*0d60*/  ISETP.NE.AND P0, PT, R25, R24, PT ;  /* 0x000000181900720c */ /* 0x000fe20003f05270 */
[----:B------:R-:W-:Y:S02]  /*0d70*/  IMAD.MOV.U32 R18, RZ, RZ, 0x0 ;  /* 0x00000000ff127424 */ /* 0x000fe400078e00ff */
[----:B------:R-:W-:-:S10]  /*0d80*/  IMAD.MOV.U32 R19, RZ, RZ, -0x80000 ;  /* 0xfff80000ff137424 */ /* 0x000fd400078e00ff */
[----:B------:R-:W-:Y:S05]  /*0d90*/  @!P0 BRA `(.L_x_11) ;  /* 0x0000000000348947 */ /* 0x000fea0003800000 */
[----:B------:R-:W-:Y:S02]  /*0da0*/  ISETP.NE.AND P0, PT, R25, 0x7ff00000, PT ;  /* 0x7ff000001900780c */ /* 0x000fe40003f05270 */
[----:B------:R-:W-:Y:S02]  /*0db0*/  LOP3.LUT R19, R11, 0x80000000, R9, 0x48, !PT ;  /* 0x800000000b137812 */ /* 0x000fe400078e4809 */
[----:B------:R-:W-:-:S13]  /*0dc0*/  ISETP.EQ.OR P0, PT, R24, RZ, !P0 ;  /* 0x000000ff1800720c */ /* 0x000fda0004702670 */
[----:B------:R-:W-:Y:S01]  /*0dd0*/  @P0 LOP3.LUT R6, R19, 0x7ff00000, RZ, 0xfc, !PT ;  /* 0x7ff0000013060812 */ /* 0x000fe200078efcff */
[----:B------:R-:W-:Y:S01]  /*0de0*/  @!P0 IMAD.MOV.U32 R18, RZ, RZ, RZ ;  /* 0x000000ffff128224 */ /* 0x000fe200078e00ff */
[----:B------:R-:W-:-:S03]  /*0df0*/  @P0 MOV R18, RZ ;  /* 0x000000ff00120202 */ /* 0x000fc60000000f00 */
[----:B------:R-:W-:Y:S01]  /*0e00*/  @P0 IMAD.MOV.U32 R19, RZ, RZ, R6 ;  /* 0x000000ffff130224 */ /* 0x000fe200078e0006 */
[----:B------:R-:W-:Y:S06]  /*0e10*/  BRA `(.L_x_11) ;  /* 0x0000000000147947 */ /* 0x000fec0003800000 */
.L_x_13:
[----:B------:R-:W-:Y:S01]  /*0e20*/  LOP3.LUT R19, R9, 0x80000, RZ, 0xfc, !PT ;  /* 0x0008000009137812 */ /* 0x000fe200078efcff */
[----:B------:R-:W-:Y:S01]  /*0e30*/  IMAD.MOV.U32 R18, RZ, RZ, R8 ;  /* 0x000000ffff127224 */ /* 0x000fe200078e0008 */
[----:B------:R-:W-:Y:S06]  /*0e40*/  BRA `(.L_x_11) ;  /* 0x0000000000087947 */ /* 0x000fec0003800000 */
.L_x_12:
[----:B------:R-:W-:Y:S01]  /*0e50*/  LOP3.LUT R19, R11, 0x80000, RZ, 0xfc, !PT ;  /* 0x000800000b137812 */ /* 0x000fe200078efcff */
[----:B------:R-:W-:-:S07]  /*0e60*/  IMAD.MOV.U32 R18, RZ, RZ, R10 ;  /* 0x000000ffff127224 */ /* 0x000fce00078e000a */
.L_x_11:
[----:B------:R-:W-:Y:S05]  /*0e70*/  BSYNC.RECONVERGENT B1 ;  /* 0x0000000000017941 */ /* 0x000fea0003800200 */
.L_x_9:
[----:B------:R-:W-:Y:S02]  /*0e80*/  IMAD.MOV.U32 R15, RZ, RZ, 0x0 ;  /* 0x00000000ff0f7424 */ /* 0x000fe400078e00ff */
[----:B------:R-:W-:Y:S02]  /*0e90*/  IMAD.MOV.U32 R6, RZ, RZ, R18 ;  /* 0x000000ffff067224 */ /* 0x000fe400078e0012 */
[----:B------:R-:W-:Y:S01]  /*0ea0*/  IMAD.MOV.U32 R7, RZ, RZ, R19 ;  /* 0x000000ffff077224 */ /* 0x000fe200078e0013 */
[----:B------:R-:W-:Y:S06]  /*0eb0*/  RET.REL.NODEC R14 `(juliaSet) ;  /* 0xfffffff00e507950 */ /* 0x000fec0003c3ffff */
.L_x_14:
[----:B------:R-:W-:-:S00]  /*0ec0*/  BRA `(.L_x_14) ;  /* 0xfffffffc00fc7947 */ /* 0x000fc0000383ffff */
[----:B------:R-:W-:-:S00]  /*0ed0*/  NOP ;  /* 0x0000000000007918 */ /* 0x000fc00000000000 */
        /* <DEDUP_REMOVED lines=10> */
.L_x_15:


//--------------------- .nv.shared.reserved.0     --------------------------
	.section	.nv.shared.reserved.0,"aw",@nobits
	.weak		__nv_reservedSMEM_offset_0_alias
	.size		__nv_reservedSMEM_offset_0_alias, 0, 64
	.other		__nv_reservedSMEM_offset_0_alias,@"STO_CUDA_RESERVED_SHARED STV_DEFAULT"
__nv_reservedSMEM_offset_0_alias:
	.zero		0
	.zero		64


//--------------------- .nv.constant0.juliaSet    --------------------------
	.section	.nv.constant0.juliaSet,"a",@progbits
	.sectionflags	@""
	.align	4
.nv.constant0.juliaSet:
	.zero		976


//--------------------- SYMBOLS --------------------------

	.type		.nv.reservedSmem.offset0,@object
	.size		.nv.reservedSmem.offset0,0x4
